//
// Generated by NVIDIA NVVM Compiler
//
// Compiler Build ID: CL-36424714
// Cuda compilation tools, release 13.0, V13.0.88
// Based on NVVM 20.0.0
//

.version 9.0
.target sm_100
.address_size 64

	// .globl	_Z11saxpyKernelPKfS0_Pffi

.visible .entry _Z11saxpyKernelPKfS0_Pffi(
	.param .u64 .ptr .align 1 _Z11saxpyKernelPKfS0_Pffi_param_0,
	.param .u64 .ptr .align 1 _Z11saxpyKernelPKfS0_Pffi_param_1,
	.param .u64 .ptr .align 1 _Z11saxpyKernelPKfS0_Pffi_param_2,
	.param .f32 _Z11saxpyKernelPKfS0_Pffi_param_3,
	.param .u32 _Z11saxpyKernelPKfS0_Pffi_param_4
)
{
	.reg .pred 	%p<2>;
	.reg .b32 	%r<6>;
	.reg .b32 	%f<5>;
	.reg .b64 	%rd<11>;

	ld.param.u64 	%rd1, [_Z11saxpyKernelPKfS0_Pffi_param_0];
	ld.param.u64 	%rd2, [_Z11saxpyKernelPKfS0_Pffi_param_1];
	ld.param.u64 	%rd3, [_Z11saxpyKernelPKfS0_Pffi_param_2];
	ld.param.f32 	%f1, [_Z11saxpyKernelPKfS0_Pffi_param_3];
	ld.param.u32 	%r2, [_Z11saxpyKernelPKfS0_Pffi_param_4];
	mov.u32 	%r3, %ctaid.x;
	mov.u32 	%r4, %ntid.x;
	mov.u32 	%r5, %tid.x;
	mad.lo.s32 	%r1, %r3, %r4, %r5;
	setp.ge.s32 	%p1, %r1, %r2;
	@%p1 bra 	$L__BB0_2;
	cvta.to.global.u64 	%rd4, %rd1;
	cvta.to.global.u64 	%rd5, %rd2;
	cvta.to.global.u64 	%rd6, %rd3;
	mul.wide.s32 	%rd7, %r1, 4;
	add.s64 	%rd8, %rd4, %rd7;
	ld.global.f32 	%f2, [%rd8];
	add.s64 	%rd9, %rd5, %rd7;
	ld.global.f32 	%f3, [%rd9];
	fma.rn.f32 	%f4, %f1, %f2, %f3;
	add.s64 	%rd10, %rd6, %rd7;
	st.global.f32 	[%rd10], %f4;
$L__BB0_2:
	ret;

}


// ===== COMPILED SASS (sm_100) =====

	.target	sm_100

	.elftype	@"ET_EXEC"


//--------------------- .note.nv.tkinfo           --------------------------
	.section	.note.nv.tkinfo,"",@"SHT_NOTE"
	.sectionflags	@"SHF_NOTE_NV_TKINFO"
	.tkinfo
        /*0018*/ 	.word	0x00000002
        /*0030*/ 	.string	""
        /*0030*/ 	.string	"ptxas"
        /*0030*/ 	.string	"Cuda compilation tools, release 13.0, V13.0.88"
        /*0030*/ 	.string	"Build cuda_13.0.r13.0/compiler.36424714_0"
        /*0030*/ 	.string	"-arch sm_100 -m 64 "



//--------------------- .note.nv.cuinfo           --------------------------
	.section	.note.nv.cuinfo,"",@"SHT_NOTE"
	.sectionflags	@"SHF_NOTE_NV_CUINFO"
        /*0018*/ 	.short	0x0002
        /*001a*/ 	.short	0x0064
        /*001c*/ 	.short	0x0082
	.zero		2


//--------------------- .nv.info                  --------------------------
	.section	.nv.info,"",@"SHT_CUDA_INFO"
	.align	4


	//----- nvinfo : EIATTR_REGCOUNT
	.align		4
        /*0000*/ 	.byte	0x04, 0x2f
        /*0002*/ 	.short	(.L_1 - .L_0)
	.align		4
.L_0:
        /*0004*/ 	.word	index@(_Z11saxpyKernelPKfS0_Pffi)
        /*0008*/ 	.word	0x0000000c


	//----- nvinfo : EIATTR_FRAME_SIZE
	.align		4
.L_1:
        /*000c*/ 	.byte	0x04, 0x11
        /*000e*/ 	.short	(.L_3 - .L_2)
	.align		4
.L_2:
        /*0010*/ 	.word	index@(_Z11saxpyKernelPKfS0_Pffi)
        /*0014*/ 	.word	0x00000000


	//----- nvinfo : EIATTR_MIN_STACK_SIZE
	.align		4
.L_3:
        /*0018*/ 	.byte	0x04, 0x12
        /*001a*/ 	.short	(.L_5 - .L_4)
	.align		4
.L_4:
        /*001c*/ 	.word	index@(_Z11saxpyKernelPKfS0_Pffi)
        /*0020*/ 	.word	0x00000000
.L_5:


//--------------------- .nv.compat                --------------------------
	.section	.nv.compat,"",@"SHT_CUDA_COMPAT_INFO"
	.align	4
        /*0000*/ 	.byte	0x02, 0x09, 0x00, 0x00, 0x02, 0x02, 0x01, 0x00, 0x02, 0x05, 0x05, 0x00, 0x03, 0x07, 0x01, 0x01
        /*0010*/ 	.byte	0x02, 0x03, 0x00, 0x00, 0x02, 0x06, 0x01, 0x00, 0x04, 0x0b, 0x08, 0x00, 0x09, 0x00, 0x00, 0x00
        /*0020*/ 	.byte	0x00, 0x00, 0x00, 0x00


//--------------------- .nv.info._Z11saxpyKernelPKfS0_Pffi --------------------------
	.section	.nv.info._Z11saxpyKernelPKfS0_Pffi,"",@"SHT_CUDA_INFO"
	.sectionflags	@""
	.align	4


	//----- nvinfo : EIATTR_CUDA_API_VERSION
	.align		4
        /*0000*/ 	.byte	0x04, 0x37
        /*0002*/ 	.short	(.L_7 - .L_6)
.L_6:
        /*0004*/ 	.word	0x00000082


	//----- nvinfo : EIATTR_KPARAM_INFO
	.align		4
.L_7:
        /*0008*/ 	.byte	0x04, 0x17
        /*000a*/ 	.short	(.L_9 - .L_8)
.L_8:
        /*000c*/ 	.word	0x00000000
        /*0010*/ 	.short	0x0004
        /*0012*/ 	.short	0x001c
        /*0014*/ 	.byte	0x00, 0xf0, 0x11, 0x00


	//----- nvinfo : EIATTR_KPARAM_INFO
	.align		4
.L_9:
        /*0018*/ 	.byte	0x04, 0x17
        /*001a*/ 	.short	(.L_11 - .L_10)
.L_10:
        /*001c*/ 	.word	0x00000000
        /*0020*/ 	.short	0x0003
        /*0022*/ 	.short	0x0018
        /*0024*/ 	.byte	0x00, 0xf0, 0x11, 0x00


	//----- nvinfo : EIATTR_KPARAM_INFO
	.align		4
.L_11:
        /*0028*/ 	.byte	0x04, 0x17
        /*002a*/ 	.short	(.L_13 - .L_12)
.L_12:
        /*002c*/ 	.word	0x00000000
        /*0030*/ 	.short	0x0002
        /*0032*/ 	.short	0x0010
        /*0034*/ 	.byte	0x00, 0xf5, 0x21, 0x00


	//----- nvinfo : EIATTR_KPARAM_INFO
	.align		4
.L_13:
        /*0038*/ 	.byte	0x04, 0x17
        /*003a*/ 	.short	(.L_15 - .L_14)
.L_14:
        /*003c*/ 	.word	0x00000000
        /*0040*/ 	.short	0x0001
        /*0042*/ 	.short	0x0008
        /*0044*/ 	.byte	0x00, 0xf5, 0x21, 0x00


	//----- nvinfo : EIATTR_KPARAM_INFO
	.align		4
.L_15:
        /*0048*/ 	.byte	0x04, 0x17
        /*004a*/ 	.short	(.L_17 - .L_16)
.L_16:
        /*004c*/ 	.word	0x00000000
        /*0050*/ 	.short	0x0000
        /*0052*/ 	.short	0x0000
        /*0054*/ 	.byte	0x00, 0xf5, 0x21, 0x00


	//----- nvinfo : EIATTR_SPARSE_MMA_MASK
	.align		4
.L_17:
        /*0058*/ 	.byte	0x03, 0x50
        /*005a*/ 	.short	0x0000


	//----- nvinfo : EIATTR_MAXREG_COUNT
	.align		4
        /*005c*/ 	.byte	0x03, 0x1b
        /*005e*/ 	.short	0x00ff


	//----- nvinfo : EIATTR_MERCURY_ISA_VERSION
	.align		4
        /*0060*/ 	.byte	0x03, 0x5f
        /*0062*/ 	.short	0x0101


	//----- nvinfo : EIATTR_VRC_CTA_INIT_COUNT
	.align		4
        /*0064*/ 	.byte	0x02, 0x4a
	.zero		1
	.zero		1


	//----- nvinfo : EIATTR_EXIT_INSTR_OFFSETS
	.align		4
        /*0068*/ 	.byte	0x04, 0x1c
        /*006a*/ 	.short	(.L_19 - .L_18)


	//   ....[0]....
.L_18:
        /*006c*/ 	.word	0x00000070


	//   ....[1]....
        /*0070*/ 	.word	0x00000140


	//----- nvinfo : EIATTR_CBANK_PARAM_SIZE
	.align		4
.L_19:
        /*0074*/ 	.byte	0x03, 0x19
        /*0076*/ 	.short	0x0020


	//----- nvinfo : EIATTR_PARAM_CBANK
	.align		4
        /*0078*/ 	.byte	0x04, 0x0a
        /*007a*/ 	.short	(.L_21 - .L_20)
	.align		4
.L_20:
        /*007c*/ 	.word	index@(.nv.constant0._Z11saxpyKernelPKfS0_Pffi)
        /*0080*/ 	.short	0x0380
        /*0082*/ 	.short	0x0020


	//----- nvinfo : EIATTR_SW_WAR
	.align		4
.L_21:
        /*0084*/ 	.byte	0x04, 0x36
        /*0086*/ 	.short	(.L_23 - .L_22)
.L_22:
        /*0088*/ 	.word	0x00000008
.L_23:


//--------------------- .nv.callgraph             --------------------------
	.section	.nv.callgraph,"",@"SHT_CUDA_CALLGRAPH"
	.align	4
	.sectionentsize	8
	.align		4
        /*0000*/ 	.word	0x00000000
	.align		4
        /*0004*/ 	.word	0xffffffff
	.align		4
        /*0008*/ 	.word	0x00000000
	.align		4
        /*000c*/ 	.word	0xfffffffe
	.align		4
        /*0010*/ 	.word	0x00000000
	.align		4
        /*0014*/ 	.word	0xfffffffd
	.align		4
        /*0018*/ 	.word	0x00000000
	.align		4
        /*001c*/ 	.word	0xfffffffc


//--------------------- .text._Z11saxpyKernelPKfS0_Pffi --------------------------
	.section	.text._Z11saxpyKernelPKfS0_Pffi,"ax",@progbits
	.align	128
        .global         _Z11saxpyKernelPKfS0_Pffi
        .type           _Z11saxpyKernelPKfS0_Pffi,@function
        .size           _Z11saxpyKernelPKfS0_Pffi,(.L_x_1 - _Z11saxpyKernelPKfS0_Pffi)
        .other          _Z11saxpyKernelPKfS0_Pffi,@"STO_CUDA_ENTRY STV_DEFAULT"
_Z11saxpyKernelPKfS0_Pffi:
.text._Z11saxpyKernelPKfS0_Pffi:
[----:B------:R-:W-:Y:S01]  /*0000*/  LDC R1, c[0x0][0x37c] ;  /* 0x0000df00ff017b82 */ /* 0x000fe20000000800 */
[----:B------:R-:W0:Y:S07]  /*0010*/  S2R R0, SR_TID.X ;  /* 0x0000000000007919 */ /* 0x000e2e0000002100 */
[----:B------:R-:W0:Y:S01]  /*0020*/  S2UR UR4, SR_CTAID.X ;  /* 0x00000000000479c3 */ /* 0x000e220000002500 */
[----:B------:R-:W1:Y:S07]  /*0030*/  LDCU UR5, c[0x0][0x39c] ;  /* 0x00007380ff0577ac */ /* 0x000e6e0008000800 */
[----:B------:R-:W0:Y:S02]  /*0040*/  LDC R9, c[0x0][0x360] ;  /* 0x0000d800ff097b82 */ /* 0x000e240000000800 */
[----:B0-----:R-:W-:-:S05]  /*0050*/  IMAD R9, R9, UR4, R0 ;  /* 0x0000000409097c24 */ /* 0x001fca000f8e0200 */
[----:B-1----:R-:W-:-:S13]  /*0060*/  ISETP.GE.AND P0, PT, R9, UR5, PT ;  /* 0x0000000509007c0c */ /* 0x002fda000bf06270 */
[----:B------:R-:W-:Y:S05]  /*0070*/  @P0 EXIT ;  /* 0x000000000000094d */ /* 0x000fea0003800000 */
[----:B------:R-:W0:Y:S01]  /*0080*/  LDC.64 R2, c[0x0][0x380] ;  /* 0x0000e000ff027b82 */ /* 0x000e220000000a00 */
[----:B------:R-:W1:Y:S01]  /*0090*/  LDCU.64 UR4, c[0x0][0x358] ;  /* 0x00006b00ff0477ac */ /* 0x000e620008000a00 */
[----:B------:R-:W2:Y:S06]  /*00a0*/  LDCU UR6, c[0x0][0x398] ;  /* 0x00007300ff0677ac */ /* 0x000eac0008000800 */
[----:B------:R-:W3:Y:S08]  /*00b0*/  LDC.64 R4, c[0x0][0x388] ;  /* 0x0000e200ff047b82 */ /* 0x000ef00000000a00 */
[----:B------:R-:W4:Y:S01]  /*00c0*/  LDC.64 R6, c[0x0][0x390] ;  /* 0x0000e400ff067b82 */ /* 0x000f220000000a00 */
[----:B0-----:R-:W-:-:S06]  /*00d0*/  IMAD.WIDE R2, R9, 0x4, R2 ;  /* 0x0000000409027825 */ /* 0x001fcc00078e0202 */
[----:B-1----:R-:W2:Y:S01]  /*00e0*/  LDG.E R2, desc[UR4][R2.64] ;  /* 0x0000000402027981 */ /* 0x002ea2000c1e1900 */
[----:B---3--:R-:W-:-:S06]  /*00f0*/  IMAD.WIDE R4, R9, 0x4, R4 ;  /* 0x0000000409047825 */ /* 0x008fcc00078e0204 */
[----:B------:R-:W2:Y:S01]  /*0100*/  LDG.E R5, desc[UR4][R4.64] ;  /* 0x0000000404057981 */ /* 0x000ea2000c1e1900 */
[----:B----4-:R-:W-:-:S04]  /*0110*/  IMAD.WIDE R6, R9, 0x4, R6 ;  /* 0x0000000409067825 */ /* 0x010fc800078e0206 */
[----:B--2---:R-:W-:-:S05]  /*0120*/  FFMA R9, R2, UR6, R5 ;  /* 0x0000000602097c23 */ /* 0x004fca0008000005 */
[----:B------:R-:W-:Y:S01]  /*0130*/  STG.E desc[UR4][R6.64], R9 ;  /* 0x0000000906007986 */ /* 0x000fe2000c101904 */
[----:B------:R-:W-:Y:S05]  /*0140*/  EXIT ;  /* 0x000000000000794d */ /* 0x000fea0003800000 */
.L_x_0:
[----:B------:R-:W-:-:S00]  /*0150*/  BRA `(.L_x_0) ;  /* 0xfffffffc00fc7947 */ /* 0x000fc0000383ffff */
[----:B------:R-:W-:-:S00]  /*0160*/  NOP ;  /* 0x0000000000007918 */ /* 0x000fc00000000000 */
        /* <DEDUP_REMOVED lines=9> */
.L_x_1:


//--------------------- .nv.shared.reserved.0     --------------------------
	.section	.nv.shared.reserved.0,"aw",@nobits
	.weak		__nv_reservedSMEM_offset_0_alias
	.size		__nv_reservedSMEM_offset_0_alias, 0, 64
	.other		__nv_reservedSMEM_offset_0_alias,@"STO_CUDA_RESERVED_SHARED STV_DEFAULT"
__nv_reservedSMEM_offset_0_alias:
	.zero		0
	.zero		64


//--------------------- .nv.constant0._Z11saxpyKernelPKfS0_Pffi --------------------------
	.section	.nv.constant0._Z11saxpyKernelPKfS0_Pffi,"a",@progbits
	.sectionflags	@""
	.align	4
.nv.constant0._Z11saxpyKernelPKfS0_Pffi:
	.zero		928


//--------------------- SYMBOLS --------------------------

	.type		.nv.reservedSmem.offset0,@object
	.size		.nv.reservedSmem.offset0,0x4
